//
// Generated by NVIDIA NVVM Compiler
//
// Compiler Build ID: CL-36424714
// Cuda compilation tools, release 13.0, V13.0.88
// Based on NVVM 20.0.0
//

.version 9.0
.target sm_100
.address_size 64

	// .globl	_Z14sgemmAutotunedILi128ELi128ELi16ELi8ELi8EEviiifPfS0_fS0_
// _ZZ14sgemmAutotunedILi128ELi128ELi16ELi8ELi8EEviiifPfS0_fS0_E2As has been demoted
// _ZZ14sgemmAutotunedILi128ELi128ELi16ELi8ELi8EEviiifPfS0_fS0_E2Bs has been demoted

.visible .entry _Z14sgemmAutotunedILi128ELi128ELi16ELi8ELi8EEviiifPfS0_fS0_(
	.param .u32 _Z14sgemmAutotunedILi128ELi128ELi16ELi8ELi8EEviiifPfS0_fS0__param_0,
	.param .u32 _Z14sgemmAutotunedILi128ELi128ELi16ELi8ELi8EEviiifPfS0_fS0__param_1,
	.param .u32 _Z14sgemmAutotunedILi128ELi128ELi16ELi8ELi8EEviiifPfS0_fS0__param_2,
	.param .f32 _Z14sgemmAutotunedILi128ELi128ELi16ELi8ELi8EEviiifPfS0_fS0__param_3,
	.param .u64 .ptr .align 1 _Z14sgemmAutotunedILi128ELi128ELi16ELi8ELi8EEviiifPfS0_fS0__param_4,
	.param .u64 .ptr .align 1 _Z14sgemmAutotunedILi128ELi128ELi16ELi8ELi8EEviiifPfS0_fS0__param_5,
	.param .f32 _Z14sgemmAutotunedILi128ELi128ELi16ELi8ELi8EEviiifPfS0_fS0__param_6,
	.param .u64 .ptr .align 1 _Z14sgemmAutotunedILi128ELi128ELi16ELi8ELi8EEviiifPfS0_fS0__param_7
)
.maxntid 256
{
	.reg .pred 	%p<4>;
	.reg .b32 	%r<83>;
	.reg .b32 	%f<679>;
	.reg .b64 	%rd<88>;
	// demoted variable
	.shared .align 4 .b8 _ZZ14sgemmAutotunedILi128ELi128ELi16ELi8ELi8EEviiifPfS0_fS0_E2As[8192];
	// demoted variable
	.shared .align 4 .b8 _ZZ14sgemmAutotunedILi128ELi128ELi16ELi8ELi8EEviiifPfS0_fS0_E2Bs[8192];
	ld.param.u32 	%r6, [_Z14sgemmAutotunedILi128ELi128ELi16ELi8ELi8EEviiifPfS0_fS0__param_2];
	ld.param.u64 	%rd8, [_Z14sgemmAutotunedILi128ELi128ELi16ELi8ELi8EEviiifPfS0_fS0__param_4];
	ld.param.u64 	%rd9, [_Z14sgemmAutotunedILi128ELi128ELi16ELi8ELi8EEviiifPfS0_fS0__param_5];
	cvta.to.global.u64 	%rd10, %rd8;
	cvta.to.global.u64 	%rd11, %rd9;
	mov.u32 	%r7, %ctaid.y;
	mov.u32 	%r8, %ctaid.x;
	mul.lo.s32 	%r9, %r7, %r6;
	shl.b32 	%r10, %r9, 7;
	mul.wide.u32 	%rd12, %r10, 4;
	add.s64 	%rd86, %rd10, %rd12;
	shl.b32 	%r11, %r8, 7;
	mul.wide.u32 	%rd13, %r11, 4;
	add.s64 	%rd87, %rd11, %rd13;
	setp.eq.s32 	%p1, %r6, 0;
	mov.f32 	%f615, 0f00000000;
	mov.f32 	%f616, %f615;
	mov.f32 	%f617, %f615;
	mov.f32 	%f618, %f615;
	mov.f32 	%f619, %f615;
	mov.f32 	%f620, %f615;
	mov.f32 	%f621, %f615;
	mov.f32 	%f622, %f615;
	mov.f32 	%f623, %f615;
	mov.f32 	%f624, %f615;
	mov.f32 	%f625, %f615;
	mov.f32 	%f626, %f615;
	mov.f32 	%f627, %f615;
	mov.f32 	%f628, %f615;
	mov.f32 	%f629, %f615;
	mov.f32 	%f630, %f615;
	mov.f32 	%f631, %f615;
	mov.f32 	%f632, %f615;
	mov.f32 	%f633, %f615;
	mov.f32 	%f634, %f615;
	mov.f32 	%f635, %f615;
	mov.f32 	%f636, %f615;
	mov.f32 	%f637, %f615;
	mov.f32 	%f638, %f615;
	mov.f32 	%f639, %f615;
	mov.f32 	%f640, %f615;
	mov.f32 	%f641, %f615;
	mov.f32 	%f642, %f615;
	mov.f32 	%f643, %f615;
	mov.f32 	%f644, %f615;
	mov.f32 	%f645, %f615;
	mov.f32 	%f646, %f615;
	mov.f32 	%f647, %f615;
	mov.f32 	%f648, %f615;
	mov.f32 	%f649, %f615;
	mov.f32 	%f650, %f615;
	mov.f32 	%f651, %f615;
	mov.f32 	%f652, %f615;
	mov.f32 	%f653, %f615;
	mov.f32 	%f654, %f615;
	mov.f32 	%f655, %f615;
	mov.f32 	%f656, %f615;
	mov.f32 	%f657, %f615;
	mov.f32 	%f658, %f615;
	mov.f32 	%f659, %f615;
	mov.f32 	%f660, %f615;
	mov.f32 	%f661, %f615;
	mov.f32 	%f662, %f615;
	mov.f32 	%f663, %f615;
	mov.f32 	%f664, %f615;
	mov.f32 	%f665, %f615;
	mov.f32 	%f666, %f615;
	mov.f32 	%f667, %f615;
	mov.f32 	%f668, %f615;
	mov.f32 	%f669, %f615;
	mov.f32 	%f670, %f615;
	mov.f32 	%f671, %f615;
	mov.f32 	%f672, %f615;
	mov.f32 	%f673, %f615;
	mov.f32 	%f674, %f615;
	mov.f32 	%f675, %f615;
	mov.f32 	%f676, %f615;
	mov.f32 	%f677, %f615;
	mov.f32 	%f678, %f615;
	@%p1 bra 	$L__BB0_5;
	mov.b32 	%r81, 0;
	mov.f32 	%f615, 0f00000000;
	mov.u32 	%r15, %tid.x;
	shr.u32 	%r16, %r15, 5;
	shl.b32 	%r17, %r15, 2;
	and.b32  	%r18, %r17, 124;
$L__BB0_2:
	ld.param.u32 	%r79, [_Z14sgemmAutotunedILi128ELi128ELi16ELi8ELi8EEviiifPfS0_fS0__param_2];
	ld.param.u32 	%r76, [_Z14sgemmAutotunedILi128ELi128ELi16ELi8ELi8EEviiifPfS0_fS0__param_1];
	shl.b32 	%r14, %r76, 3;
	mad.lo.s32 	%r19, %r16, %r76, %r18;
	add.s32 	%r20, %r19, %r14;
	shl.b32 	%r21, %r79, 6;
	shr.u32 	%r22, %r15, 2;
	and.b32  	%r23, %r17, 12;
	mad.lo.s32 	%r24, %r22, %r79, %r23;
	add.s32 	%r25, %r24, %r21;
	mul.wide.u32 	%rd14, %r24, 4;
	add.s64 	%rd15, %rd86, %rd14;
	ld.global.v4.f32 	{%f261, %f262, %f263, %f264}, [%rd15];
	shl.b32 	%r26, %r15, 11;
	or.b32  	%r27, %r26, %r15;
	and.b32  	%r28, %r27, 6396;
	mov.u32 	%r29, _ZZ14sgemmAutotunedILi128ELi128ELi16ELi8ELi8EEviiifPfS0_fS0_E2As;
	add.s32 	%r30, %r29, %r28;
	st.shared.f32 	[%r30], %f261;
	st.shared.f32 	[%r30+512], %f262;
	st.shared.f32 	[%r30+1024], %f263;
	st.shared.f32 	[%r30+1536], %f264;
	mul.wide.u32 	%rd16, %r25, 4;
	add.s64 	%rd17, %rd86, %rd16;
	ld.global.v4.f32 	{%f265, %f266, %f267, %f268}, [%rd17];
	st.shared.f32 	[%r30+256], %f265;
	st.shared.f32 	[%r30+768], %f266;
	st.shared.f32 	[%r30+1280], %f267;
	st.shared.f32 	[%r30+1792], %f268;
	mul.wide.u32 	%rd18, %r19, 4;
	add.s64 	%rd19, %rd87, %rd18;
	ld.global.v4.f32 	{%f269, %f270, %f271, %f272}, [%rd19];
	shl.b32 	%r31, %r15, 4;
	and.b32  	%r32, %r31, 496;
	shl.b32 	%r33, %r16, 9;
	or.b32  	%r34, %r33, %r32;
	mov.u32 	%r35, _ZZ14sgemmAutotunedILi128ELi128ELi16ELi8ELi8EEviiifPfS0_fS0_E2Bs;
	add.s32 	%r36, %r35, %r34;
	st.shared.v4.f32 	[%r36], {%f269, %f270, %f271, %f272};
	mul.wide.u32 	%rd20, %r20, 4;
	add.s64 	%rd21, %rd87, %rd20;
	ld.global.v4.f32 	{%f273, %f274, %f275, %f276}, [%rd21];
	st.shared.v4.f32 	[%r36+4096], {%f273, %f274, %f275, %f276};
	bar.sync 	0;
	mov.b32 	%r82, 16;
$L__BB0_3:
	mov.u32 	%r37, %tid.x;
	shl.b32 	%r38, %r37, 1;
	and.b32  	%r39, %r38, 480;
	mov.u32 	%r40, _ZZ14sgemmAutotunedILi128ELi128ELi16ELi8ELi8EEviiifPfS0_fS0_E2As;
	add.s32 	%r41, %r40, %r39;
	add.s32 	%r42, %r41, %r82;
	ld.shared.f32 	%f277, [%r42+-16];
	ld.shared.f32 	%f278, [%r42+-12];
	ld.shared.f32 	%f279, [%r42+-8];
	ld.shared.f32 	%f280, [%r42+-4];
	ld.shared.f32 	%f281, [%r42];
	ld.shared.f32 	%f282, [%r42+4];
	ld.shared.f32 	%f283, [%r42+8];
	ld.shared.f32 	%f284, [%r42+12];
	shl.b32 	%r43, %r37, 5;
	and.b32  	%r44, %r43, 480;
	mov.u32 	%r45, _ZZ14sgemmAutotunedILi128ELi128ELi16ELi8ELi8EEviiifPfS0_fS0_E2Bs;
	add.s32 	%r46, %r45, %r44;
	add.s32 	%r47, %r46, %r82;
	ld.shared.f32 	%f285, [%r47+-16];
	ld.shared.f32 	%f286, [%r47+-12];
	ld.shared.f32 	%f287, [%r47+-8];
	ld.shared.f32 	%f288, [%r47+-4];
	ld.shared.f32 	%f289, [%r47];
	ld.shared.f32 	%f290, [%r47+4];
	ld.shared.f32 	%f291, [%r47+8];
	ld.shared.f32 	%f292, [%r47+12];
	fma.rn.f32 	%f678, %f277, %f285, %f678;
	fma.rn.f32 	%f677, %f277, %f286, %f677;
	fma.rn.f32 	%f676, %f277, %f287, %f676;
	fma.rn.f32 	%f675, %f277, %f288, %f675;
	fma.rn.f32 	%f674, %f277, %f289, %f674;
	fma.rn.f32 	%f673, %f277, %f290, %f673;
	fma.rn.f32 	%f672, %f277, %f291, %f672;
	fma.rn.f32 	%f671, %f277, %f292, %f671;
	fma.rn.f32 	%f670, %f278, %f285, %f670;
	fma.rn.f32 	%f669, %f278, %f286, %f669;
	fma.rn.f32 	%f668, %f278, %f287, %f668;
	fma.rn.f32 	%f667, %f278, %f288, %f667;
	fma.rn.f32 	%f666, %f278, %f289, %f666;
	fma.rn.f32 	%f665, %f278, %f290, %f665;
	fma.rn.f32 	%f664, %f278, %f291, %f664;
	fma.rn.f32 	%f663, %f278, %f292, %f663;
	fma.rn.f32 	%f662, %f279, %f285, %f662;
	fma.rn.f32 	%f661, %f279, %f286, %f661;
	fma.rn.f32 	%f660, %f279, %f287, %f660;
	fma.rn.f32 	%f659, %f279, %f288, %f659;
	fma.rn.f32 	%f658, %f279, %f289, %f658;
	fma.rn.f32 	%f657, %f279, %f290, %f657;
	fma.rn.f32 	%f656, %f279, %f291, %f656;
	fma.rn.f32 	%f655, %f279, %f292, %f655;
	fma.rn.f32 	%f654, %f280, %f285, %f654;
	fma.rn.f32 	%f653, %f280, %f286, %f653;
	fma.rn.f32 	%f652, %f280, %f287, %f652;
	fma.rn.f32 	%f651, %f280, %f288, %f651;
	fma.rn.f32 	%f650, %f280, %f289, %f650;
	fma.rn.f32 	%f649, %f280, %f290, %f649;
	fma.rn.f32 	%f648, %f280, %f291, %f648;
	fma.rn.f32 	%f647, %f280, %f292, %f647;
	fma.rn.f32 	%f646, %f281, %f285, %f646;
	fma.rn.f32 	%f645, %f281, %f286, %f645;
	fma.rn.f32 	%f644, %f281, %f287, %f644;
	fma.rn.f32 	%f643, %f281, %f288, %f643;
	fma.rn.f32 	%f642, %f281, %f289, %f642;
	fma.rn.f32 	%f641, %f281, %f290, %f641;
	fma.rn.f32 	%f640, %f281, %f291, %f640;
	fma.rn.f32 	%f639, %f281, %f292, %f639;
	fma.rn.f32 	%f638, %f282, %f285, %f638;
	fma.rn.f32 	%f637, %f282, %f286, %f637;
	fma.rn.f32 	%f636, %f282, %f287, %f636;
	fma.rn.f32 	%f635, %f282, %f288, %f635;
	fma.rn.f32 	%f634, %f282, %f289, %f634;
	fma.rn.f32 	%f633, %f282, %f290, %f633;
	fma.rn.f32 	%f632, %f282, %f291, %f632;
	fma.rn.f32 	%f631, %f282, %f292, %f631;
	fma.rn.f32 	%f630, %f283, %f285, %f630;
	fma.rn.f32 	%f629, %f283, %f286, %f629;
	fma.rn.f32 	%f628, %f283, %f287, %f628;
	fma.rn.f32 	%f627, %f283, %f288, %f627;
	fma.rn.f32 	%f626, %f283, %f289, %f626;
	fma.rn.f32 	%f625, %f283, %f290, %f625;
	fma.rn.f32 	%f624, %f283, %f291, %f624;
	fma.rn.f32 	%f623, %f283, %f292, %f623;
	fma.rn.f32 	%f622, %f284, %f285, %f622;
	fma.rn.f32 	%f621, %f284, %f286, %f621;
	fma.rn.f32 	%f620, %f284, %f287, %f620;
	fma.rn.f32 	%f619, %f284, %f288, %f619;
	fma.rn.f32 	%f618, %f284, %f289, %f618;
	fma.rn.f32 	%f617, %f284, %f290, %f617;
	fma.rn.f32 	%f616, %f284, %f291, %f616;
	fma.rn.f32 	%f615, %f284, %f292, %f615;
	add.s32 	%r82, %r82, 512;
	setp.ne.s32 	%p2, %r82, 8208;
	@%p2 bra 	$L__BB0_3;
	ld.param.u32 	%r80, [_Z14sgemmAutotunedILi128ELi128ELi16ELi8ELi8EEviiifPfS0_fS0__param_2];
	ld.param.u32 	%r77, [_Z14sgemmAutotunedILi128ELi128ELi16ELi8ELi8EEviiifPfS0_fS0__param_1];
	shl.b32 	%r48, %r77, 4;
	bar.sync 	0;
	add.s64 	%rd86, %rd86, 64;
	mul.wide.s32 	%rd22, %r48, 4;
	add.s64 	%rd87, %rd87, %rd22;
	add.s32 	%r81, %r81, 16;
	setp.lt.u32 	%p3, %r81, %r80;
	@%p3 bra 	$L__BB0_2;
$L__BB0_5:
	ld.param.u64 	%rd85, [_Z14sgemmAutotunedILi128ELi128ELi16ELi8ELi8EEviiifPfS0_fS0__param_7];
	ld.param.f32 	%f486, [_Z14sgemmAutotunedILi128ELi128ELi16ELi8ELi8EEviiifPfS0_fS0__param_6];
	ld.param.f32 	%f485, [_Z14sgemmAutotunedILi128ELi128ELi16ELi8ELi8EEviiifPfS0_fS0__param_3];
	ld.param.u32 	%r78, [_Z14sgemmAutotunedILi128ELi128ELi16ELi8ELi8EEviiifPfS0_fS0__param_1];
	mov.u32 	%r49, %ctaid.y;
	mul.lo.s32 	%r50, %r49, %r78;
	shl.b32 	%r51, %r50, 7;
	mov.u32 	%r52, %ctaid.x;
	shl.b32 	%r53, %r52, 7;
	add.s32 	%r54, %r51, %r53;
	cvt.u64.u32 	%rd23, %r54;
	cvta.to.global.u64 	%rd24, %rd85;
	mov.u32 	%r55, %tid.x;
	shr.u32 	%r56, %r55, 4;
	shl.b32 	%r57, %r55, 3;
	and.b32  	%r58, %r57, 120;
	mul.lo.s32 	%r59, %r56, %r78;
	shl.b32 	%r60, %r59, 3;
	add.s32 	%r61, %r60, %r58;
	cvt.u64.u32 	%rd25, %r61;
	add.s64 	%rd26, %rd25, %rd23;
	shl.b64 	%rd27, %rd26, 2;
	add.s64 	%rd28, %rd24, %rd27;
	ld.global.v4.f32 	{%f293, %f294, %f295, %f296}, [%rd28];
	mul.f32 	%f297, %f485, %f678;
	fma.rn.f32 	%f298, %f486, %f293, %f297;
	mul.f32 	%f299, %f485, %f677;
	fma.rn.f32 	%f300, %f486, %f294, %f299;
	mul.f32 	%f301, %f485, %f676;
	fma.rn.f32 	%f302, %f486, %f295, %f301;
	mul.f32 	%f303, %f485, %f675;
	fma.rn.f32 	%f304, %f486, %f296, %f303;
	st.global.v4.f32 	[%rd28], {%f298, %f300, %f302, %f304};
	ld.global.v4.f32 	{%f305, %f306, %f307, %f308}, [%rd28+16];
	mul.f32 	%f309, %f485, %f674;
	fma.rn.f32 	%f310, %f486, %f305, %f309;
	mul.f32 	%f311, %f485, %f673;
	fma.rn.f32 	%f312, %f486, %f306, %f311;
	mul.f32 	%f313, %f485, %f672;
	fma.rn.f32 	%f314, %f486, %f307, %f313;
	mul.f32 	%f315, %f485, %f671;
	fma.rn.f32 	%f316, %f486, %f308, %f315;
	st.global.v4.f32 	[%rd28+16], {%f310, %f312, %f314, %f316};
	add.s32 	%r62, %r61, %r78;
	cvt.u64.u32 	%rd29, %r62;
	add.s64 	%rd30, %rd29, %rd23;
	shl.b64 	%rd31, %rd30, 2;
	add.s64 	%rd32, %rd24, %rd31;
	ld.global.v4.f32 	{%f317, %f318, %f319, %f320}, [%rd32];
	mul.f32 	%f321, %f485, %f670;
	fma.rn.f32 	%f322, %f486, %f317, %f321;
	mul.f32 	%f323, %f485, %f669;
	fma.rn.f32 	%f324, %f486, %f318, %f323;
	mul.f32 	%f325, %f485, %f668;
	fma.rn.f32 	%f326, %f486, %f319, %f325;
	mul.f32 	%f327, %f485, %f667;
	fma.rn.f32 	%f328, %f486, %f320, %f327;
	st.global.v4.f32 	[%rd32], {%f322, %f324, %f326, %f328};
	add.s32 	%r63, %r62, 4;
	cvt.u64.u32 	%rd33, %r63;
	add.s64 	%rd34, %rd33, %rd23;
	shl.b64 	%rd35, %rd34, 2;
	add.s64 	%rd36, %rd24, %rd35;
	ld.global.v4.f32 	{%f329, %f330, %f331, %f332}, [%rd36];
	mul.f32 	%f333, %f485, %f666;
	fma.rn.f32 	%f334, %f486, %f329, %f333;
	mul.f32 	%f335, %f485, %f665;
	fma.rn.f32 	%f336, %f486, %f330, %f335;
	mul.f32 	%f337, %f485, %f664;
	fma.rn.f32 	%f338, %f486, %f331, %f337;
	mul.f32 	%f339, %f485, %f663;
	fma.rn.f32 	%f340, %f486, %f332, %f339;
	st.global.v4.f32 	[%rd36], {%f334, %f336, %f338, %f340};
	add.s32 	%r64, %r62, %r78;
	cvt.u64.u32 	%rd37, %r64;
	add.s64 	%rd38, %rd37, %rd23;
	shl.b64 	%rd39, %rd38, 2;
	add.s64 	%rd40, %rd24, %rd39;
	ld.global.v4.f32 	{%f341, %f342, %f343, %f344}, [%rd40];
	mul.f32 	%f345, %f485, %f662;
	fma.rn.f32 	%f346, %f486, %f341, %f345;
	mul.f32 	%f347, %f485, %f661;
	fma.rn.f32 	%f348, %f486, %f342, %f347;
	mul.f32 	%f349, %f485, %f660;
	fma.rn.f32 	%f350, %f486, %f343, %f349;
	mul.f32 	%f351, %f485, %f659;
	fma.rn.f32 	%f352, %f486, %f344, %f351;
	st.global.v4.f32 	[%rd40], {%f346, %f348, %f350, %f352};
	add.s32 	%r65, %r63, %r78;
	cvt.u64.u32 	%rd41, %r65;
	add.s64 	%rd42, %rd41, %rd23;
	shl.b64 	%rd43, %rd42, 2;
	add.s64 	%rd44, %rd24, %rd43;
	ld.global.v4.f32 	{%f353, %f354, %f355, %f356}, [%rd44];
	mul.f32 	%f357, %f485, %f658;
	fma.rn.f32 	%f358, %f486, %f353, %f357;
	mul.f32 	%f359, %f485, %f657;
	fma.rn.f32 	%f360, %f486, %f354, %f359;
	mul.f32 	%f361, %f485, %f656;
	fma.rn.f32 	%f362, %f486, %f355, %f361;
	mul.f32 	%f363, %f485, %f655;
	fma.rn.f32 	%f364, %f486, %f356, %f363;
	st.global.v4.f32 	[%rd44], {%f358, %f360, %f362, %f364};
	add.s32 	%r66, %r64, %r78;
	cvt.u64.u32 	%rd45, %r66;
	add.s64 	%rd46, %rd45, %rd23;
	shl.b64 	%rd47, %rd46, 2;
	add.s64 	%rd48, %rd24, %rd47;
	ld.global.v4.f32 	{%f365, %f366, %f367, %f368}, [%rd48];
	mul.f32 	%f369, %f485, %f654;
	fma.rn.f32 	%f370, %f486, %f365, %f369;
	mul.f32 	%f371, %f485, %f653;
	fma.rn.f32 	%f372, %f486, %f366, %f371;
	mul.f32 	%f373, %f485, %f652;
	fma.rn.f32 	%f374, %f486, %f367, %f373;
	mul.f32 	%f375, %f485, %f651;
	fma.rn.f32 	%f376, %f486, %f368, %f375;
	st.global.v4.f32 	[%rd48], {%f370, %f372, %f374, %f376};
	add.s32 	%r67, %r65, %r78;
	cvt.u64.u32 	%rd49, %r67;
	add.s64 	%rd50, %rd49, %rd23;
	shl.b64 	%rd51, %rd50, 2;
	add.s64 	%rd52, %rd24, %rd51;
	ld.global.v4.f32 	{%f377, %f378, %f379, %f380}, [%rd52];
	mul.f32 	%f381, %f485, %f650;
	fma.rn.f32 	%f382, %f486, %f377, %f381;
	mul.f32 	%f383, %f485, %f649;
	fma.rn.f32 	%f384, %f486, %f378, %f383;
	mul.f32 	%f385, %f485, %f648;
	fma.rn.f32 	%f386, %f486, %f379, %f385;
	mul.f32 	%f387, %f485, %f647;
	fma.rn.f32 	%f388, %f486, %f380, %f387;
	st.global.v4.f32 	[%rd52], {%f382, %f384, %f386, %f388};
	add.s32 	%r68, %r66, %r78;
	cvt.u64.u32 	%rd53, %r68;
	add.s64 	%rd54, %rd53, %rd23;
	shl.b64 	%rd55, %rd54, 2;
	add.s64 	%rd56, %rd24, %rd55;
	ld.global.v4.f32 	{%f389, %f390, %f391, %f392}, [%rd56];
	mul.f32 	%f393, %f485, %f646;
	fma.rn.f32 	%f394, %f486, %f389, %f393;
	mul.f32 	%f395, %f485, %f645;
	fma.rn.f32 	%f396, %f486, %f390, %f395;
	mul.f32 	%f397, %f485, %f644;
	fma.rn.f32 	%f398, %f486, %f391, %f397;
	mul.f32 	%f399, %f485, %f643;
	fma.rn.f32 	%f400, %f486, %f392, %f399;
	st.global.v4.f32 	[%rd56], {%f394, %f396, %f398, %f400};
	add.s32 	%r69, %r67, %r78;
	cvt.u64.u32 	%rd57, %r69;
	add.s64 	%rd58, %rd57, %rd23;
	shl.b64 	%rd59, %rd58, 2;
	add.s64 	%rd60, %rd24, %rd59;
	ld.global.v4.f32 	{%f401, %f402, %f403, %f404}, [%rd60];
	mul.f32 	%f405, %f485, %f642;
	fma.rn.f32 	%f406, %f486, %f401, %f405;
	mul.f32 	%f407, %f485, %f641;
	fma.rn.f32 	%f408, %f486, %f402, %f407;
	mul.f32 	%f409, %f485, %f640;
	fma.rn.f32 	%f410, %f486, %f403, %f409;
	mul.f32 	%f411, %f485, %f639;
	fma.rn.f32 	%f412, %f486, %f404, %f411;
	st.global.v4.f32 	[%rd60], {%f406, %f408, %f410, %f412};
	add.s32 	%r70, %r68, %r78;
	cvt.u64.u32 	%rd61, %r70;
	add.s64 	%rd62, %rd61, %rd23;
	shl.b64 	%rd63, %rd62, 2;
	add.s64 	%rd64, %rd24, %rd63;
	ld.global.v4.f32 	{%f413, %f414, %f415, %f416}, [%rd64];
	mul.f32 	%f417, %f485, %f638;
	fma.rn.f32 	%f418, %f486, %f413, %f417;
	mul.f32 	%f419, %f485, %f637;
	fma.rn.f32 	%f420, %f486, %f414, %f419;
	mul.f32 	%f421, %f485, %f636;
	fma.rn.f32 	%f422, %f486, %f415, %f421;
	mul.f32 	%f423, %f485, %f635;
	fma.rn.f32 	%f424, %f486, %f416, %f423;
	st.global.v4.f32 	[%rd64], {%f418, %f420, %f422, %f424};
	add.s32 	%r71, %r69, %r78;
	cvt.u64.u32 	%rd65, %r71;
	add.s64 	%rd66, %rd65, %rd23;
	shl.b64 	%rd67, %rd66, 2;
	add.s64 	%rd68, %rd24, %rd67;
	ld.global.v4.f32 	{%f425, %f426, %f427, %f428}, [%rd68];
	mul.f32 	%f429, %f485, %f634;
	fma.rn.f32 	%f430, %f486, %f425, %f429;
	mul.f32 	%f431, %f485, %f633;
	fma.rn.f32 	%f432, %f486, %f426, %f431;
	mul.f32 	%f433, %f485, %f632;
	fma.rn.f32 	%f434, %f486, %f427, %f433;
	mul.f32 	%f435, %f485, %f631;
	fma.rn.f32 	%f436, %f486, %f428, %f435;
	st.global.v4.f32 	[%rd68], {%f430, %f432, %f434, %f436};
	add.s32 	%r72, %r70, %r78;
	cvt.u64.u32 	%rd69, %r72;
	add.s64 	%rd70, %rd69, %rd23;
	shl.b64 	%rd71, %rd70, 2;
	add.s64 	%rd72, %rd24, %rd71;
	ld.global.v4.f32 	{%f437, %f438, %f439, %f440}, [%rd72];
	mul.f32 	%f441, %f485, %f630;
	fma.rn.f32 	%f442, %f486, %f437, %f441;
	mul.f32 	%f443, %f485, %f629;
	fma.rn.f32 	%f444, %f486, %f438, %f443;
	mul.f32 	%f445, %f485, %f628;
	fma.rn.f32 	%f446, %f486, %f439, %f445;
	mul.f32 	%f447, %f485, %f627;
	fma.rn.f32 	%f448, %f486, %f440, %f447;
	st.global.v4.f32 	[%rd72], {%f442, %f444, %f446, %f448};
	add.s32 	%r73, %r71, %r78;
	cvt.u64.u32 	%rd73, %r73;
	add.s64 	%rd74, %rd73, %rd23;
	shl.b64 	%rd75, %rd74, 2;
	add.s64 	%rd76, %rd24, %rd75;
	ld.global.v4.f32 	{%f449, %f450, %f451, %f452}, [%rd76];
	mul.f32 	%f453, %f485, %f626;
	fma.rn.f32 	%f454, %f486, %f449, %f453;
	mul.f32 	%f455, %f485, %f625;
	fma.rn.f32 	%f456, %f486, %f450, %f455;
	mul.f32 	%f457, %f485, %f624;
	fma.rn.f32 	%f458, %f486, %f451, %f457;
	mul.f32 	%f459, %f485, %f623;
	fma.rn.f32 	%f460, %f486, %f452, %f459;
	st.global.v4.f32 	[%rd76], {%f454, %f456, %f458, %f460};
	add.s32 	%r74, %r72, %r78;
	cvt.u64.u32 	%rd77, %r74;
	add.s64 	%rd78, %rd77, %rd23;
	shl.b64 	%rd79, %rd78, 2;
	add.s64 	%rd80, %rd24, %rd79;
	ld.global.v4.f32 	{%f461, %f462, %f463, %f464}, [%rd80];
	mul.f32 	%f465, %f485, %f622;
	fma.rn.f32 	%f466, %f486, %f461, %f465;
	mul.f32 	%f467, %f485, %f621;
	fma.rn.f32 	%f468, %f486, %f462, %f467;
	mul.f32 	%f469, %f485, %f620;
	fma.rn.f32 	%f470, %f486, %f463, %f469;
	mul.f32 	%f471, %f485, %f619;
	fma.rn.f32 	%f472, %f486, %f464, %f471;
	st.global.v4.f32 	[%rd80], {%f466, %f468, %f470, %f472};
	add.s32 	%r75, %r73, %r78;
	cvt.u64.u32 	%rd81, %r75;
	add.s64 	%rd82, %rd81, %rd23;
	shl.b64 	%rd83, %rd82, 2;
	add.s64 	%rd84, %rd24, %rd83;
	ld.global.v4.f32 	{%f473, %f474, %f475, %f476}, [%rd84];
	mul.f32 	%f477, %f485, %f618;
	fma.rn.f32 	%f478, %f486, %f473, %f477;
	mul.f32 	%f479, %f485, %f617;
	fma.rn.f32 	%f480, %f486, %f474, %f479;
	mul.f32 	%f481, %f485, %f616;
	fma.rn.f32 	%f482, %f486, %f475, %f481;
	mul.f32 	%f483, %f485, %f615;
	fma.rn.f32 	%f484, %f486, %f476, %f483;
	st.global.v4.f32 	[%rd84], {%f478, %f480, %f482, %f484};
	ret;

}


// ===== COMPILED SASS (sm_100) =====

	.target	sm_100

	.elftype	@"ET_EXEC"


//--------------------- .note.nv.tkinfo           --------------------------
	.section	.note.nv.tkinfo,"",@"SHT_NOTE"
	.sectionflags	@"SHF_NOTE_NV_TKINFO"
	.tkinfo
        /*0018*/ 	.word	0x00000002
        /*0030*/ 	.string	""
        /*0030*/ 	.string	"ptxas"
        /*0030*/ 	.string	"Cuda compilation tools, release 13.0, V13.0.88"
        /*0030*/ 	.string	"Build cuda_13.0.r13.0/compiler.36424714_0"
        /*0030*/ 	.string	"-arch sm_100 -m 64 "



//--------------------- .note.nv.cuinfo           --------------------------
	.section	.note.nv.cuinfo,"",@"SHT_NOTE"
	.sectionflags	@"SHF_NOTE_NV_CUINFO"
        /*0018*/ 	.short	0x0002
        /*001a*/ 	.short	0x0064
        /*001c*/ 	.short	0x0082
	.zero		2


//--------------------- .nv.info                  --------------------------
	.section	.nv.info,"",@"SHT_CUDA_INFO"
	.align	4


	//----- nvinfo : EIATTR_REGCOUNT
	.align		4
        /*0000*/ 	.byte	0x04, 0x2f
        /*0002*/ 	.short	(.L_1 - .L_0)
	.align		4
.L_0:
        /*0004*/ 	.word	index@(_Z14sgemmAutotunedILi128ELi128ELi16ELi8ELi8EEviiifPfS0_fS0_)
        /*0008*/ 	.word	0x00000060


	//----- nvinfo : EIATTR_FRAME_SIZE
	.align		4
.L_1:
        /*000c*/ 	.byte	0x04, 0x11
        /*000e*/ 	.short	(.L_3 - .L_2)
	.align		4
.L_2:
        /*0010*/ 	.word	index@(_Z14sgemmAutotunedILi128ELi128ELi16ELi8ELi8EEviiifPfS0_fS0_)
        /*0014*/ 	.word	0x00000000


	//----- nvinfo : EIATTR_MIN_STACK_SIZE
	.align		4
.L_3:
        /*0018*/ 	.byte	0x04, 0x12
        /*001a*/ 	.short	(.L_5 - .L_4)
	.align		4
.L_4:
        /*001c*/ 	.word	index@(_Z14sgemmAutotunedILi128ELi128ELi16ELi8ELi8EEviiifPfS0_fS0_)
        /*0020*/ 	.word	0x00000000
.L_5:


//--------------------- .nv.compat                --------------------------
	.section	.nv.compat,"",@"SHT_CUDA_COMPAT_INFO"
	.align	4
        /*0000*/ 	.byte	0x02, 0x09, 0x00, 0x00, 0x02, 0x02, 0x01, 0x00, 0x02, 0x05, 0x05, 0x00, 0x03, 0x07, 0x01, 0x01
        /*0010*/ 	.byte	0x02, 0x03, 0x00, 0x00, 0x02, 0x06, 0x01, 0x00, 0x04, 0x0b, 0x08, 0x00, 0x09, 0x00, 0x00, 0x00
        /*0020*/ 	.byte	0x00, 0x00, 0x00, 0x00


//--------------------- .nv.info._Z14sgemmAutotunedILi128ELi128ELi16ELi8ELi8EEviiifPfS0_fS0_ --------------------------
	.section	.nv.info._Z14sgemmAutotunedILi128ELi128ELi16ELi8ELi8EEviiifPfS0_fS0_,"",@"SHT_CUDA_INFO"
	.sectionflags	@""
	.align	4


	//----- nvinfo : EIATTR_CUDA_API_VERSION
	.align		4
        /*0000*/ 	.byte	0x04, 0x37
        /*0002*/ 	.short	(.L_7 - .L_6)
.L_6:
        /*0004*/ 	.word	0x00000082


	//----- nvinfo : EIATTR_KPARAM_INFO
	.align		4
.L_7:
        /*0008*/ 	.byte	0x04, 0x17
        /*000a*/ 	.short	(.L_9 - .L_8)
.L_8:
        /*000c*/ 	.word	0x00000000
        /*0010*/ 	.short	0x0007
        /*0012*/ 	.short	0x0028
        /*0014*/ 	.byte	0x00, 0xf5, 0x21, 0x00


	//----- nvinfo : EIATTR_KPARAM_INFO
	.align		4
.L_9:
        /*0018*/ 	.byte	0x04, 0x17
        /*001a*/ 	.short	(.L_11 - .L_10)
.L_10:
        /*001c*/ 	.word	0x00000000
        /*0020*/ 	.short	0x0006
        /*0022*/ 	.short	0x0020
        /*0024*/ 	.byte	0x00, 0xf0, 0x11, 0x00


	//----- nvinfo : EIATTR_KPARAM_INFO
	.align		4
.L_11:
        /*0028*/ 	.byte	0x04, 0x17
        /*002a*/ 	.short	(.L_13 - .L_12)
.L_12:
        /*002c*/ 	.word	0x00000000
        /*0030*/ 	.short	0x0005
        /*0032*/ 	.short	0x0018
        /*0034*/ 	.byte	0x00, 0xf5, 0x21, 0x00


	//----- nvinfo : EIATTR_KPARAM_INFO
	.align		4
.L_13:
        /*0038*/ 	.byte	0x04, 0x17
        /*003a*/ 	.short	(.L_15 - .L_14)
.L_14:
        /*003c*/ 	.word	0x00000000
        /*0040*/ 	.short	0x0004
        /*0042*/ 	.short	0x0010
        /*0044*/ 	.byte	0x00, 0xf5, 0x21, 0x00


	//----- nvinfo : EIATTR_KPARAM_INFO
	.align		4
.L_15:
        /*0048*/ 	.byte	0x04, 0x17
        /*004a*/ 	.short	(.L_17 - .L_16)
.L_16:
        /*004c*/ 	.word	0x00000000
        /*0050*/ 	.short	0x0003
        /*0052*/ 	.short	0x000c
        /*0054*/ 	.byte	0x00, 0xf0, 0x11, 0x00


	//----- nvinfo : EIATTR_KPARAM_INFO
	.align		4
.L_17:
        /*0058*/ 	.byte	0x04, 0x17
        /*005a*/ 	.short	(.L_19 - .L_18)
.L_18:
        /*005c*/ 	.word	0x00000000
        /*0060*/ 	.short	0x0002
        /*0062*/ 	.short	0x0008
        /*0064*/ 	.byte	0x00, 0xf0, 0x11, 0x00


	//----- nvinfo : EIATTR_KPARAM_INFO
	.align		4
.L_19:
        /*0068*/ 	.byte	0x04, 0x17
        /*006a*/ 	.short	(.L_21 - .L_20)
.L_20:
        /*006c*/ 	.word	0x00000000
        /*0070*/ 	.short	0x0001
        /*0072*/ 	.short	0x0004
        /*0074*/ 	.byte	0x00, 0xf0, 0x11, 0x00


	//----- nvinfo : EIATTR_KPARAM_INFO
	.align		4
.L_21:
        /*0078*/ 	.byte	0x04, 0x17
        /*007a*/ 	.short	(.L_23 - .L_22)
.L_22:
        /*007c*/ 	.word	0x00000000
        /*0080*/ 	.short	0x0000
        /*0082*/ 	.short	0x0000
        /*0084*/ 	.byte	0x00, 0xf0, 0x11, 0x00


	//----- nvinfo : EIATTR_SPARSE_MMA_MASK
	.align		4
.L_23:
        /*0088*/ 	.byte	0x03, 0x50
        /*008a*/ 	.short	0x0000


	//----- nvinfo : EIATTR_MAXREG_COUNT
	.align		4
        /*008c*/ 	.byte	0x03, 0x1b
        /*008e*/ 	.short	0x00ff


	//----- nvinfo : EIATTR_NUM_BARRIERS
	.align		4
        /*0090*/ 	.byte	0x02, 0x4c
        /*0092*/ 	.byte	0x01
	.zero		1


	//----- nvinfo : EIATTR_MERCURY_ISA_VERSION
	.align		4
        /*0094*/ 	.byte	0x03, 0x5f
        /*0096*/ 	.short	0x0101


	//----- nvinfo : EIATTR_VRC_CTA_INIT_COUNT
	.align		4
        /*0098*/ 	.byte	0x02, 0x4a
	.zero		1
	.zero		1


	//----- nvinfo : EIATTR_EXIT_INSTR_OFFSETS
	.align		4
        /*009c*/ 	.byte	0x04, 0x1c
        /*009e*/ 	.short	(.L_25 - .L_24)


	//   ....[0]....
.L_24:
        /*00a0*/ 	.word	0x00001b20


	//----- nvinfo : EIATTR_MAX_THREADS
	.align		4
.L_25:
        /*00a4*/ 	.byte	0x04, 0x05
        /*00a6*/ 	.short	(.L_27 - .L_26)
.L_26:
        /*00a8*/ 	.word	0x00000100
        /*00ac*/ 	.word	0x00000001
        /*00b0*/ 	.word	0x00000001


	//----- nvinfo : EIATTR_CBANK_PARAM_SIZE
	.align		4
.L_27:
        /*00b4*/ 	.byte	0x03, 0x19
        /*00b6*/ 	.short	0x0030


	//----- nvinfo : EIATTR_PARAM_CBANK
	.align		4
        /*00b8*/ 	.byte	0x04, 0x0a
        /*00ba*/ 	.short	(.L_29 - .L_28)
	.align		4
.L_28:
        /*00bc*/ 	.word	index@(.nv.constant0._Z14sgemmAutotunedILi128ELi128ELi16ELi8ELi8EEviiifPfS0_fS0_)
        /*00c0*/ 	.short	0x0380
        /*00c2*/ 	.short	0x0030


	//----- nvinfo : EIATTR_SW_WAR
	.align		4
.L_29:
        /*00c4*/ 	.byte	0x04, 0x36
        /*00c6*/ 	.short	(.L_31 - .L_30)
.L_30:
        /*00c8*/ 	.word	0x00000008
.L_31:


//--------------------- .nv.callgraph             --------------------------
	.section	.nv.callgraph,"",@"SHT_CUDA_CALLGRAPH"
	.align	4
	.sectionentsize	8
	.align		4
        /*0000*/ 	.word	0x00000000
	.align		4
        /*0004*/ 	.word	0xffffffff
	.align		4
        /*0008*/ 	.word	0x00000000
	.align		4
        /*000c*/ 	.word	0xfffffffe
	.align		4
        /*0010*/ 	.word	0x00000000
	.align		4
        /*0014*/ 	.word	0xfffffffd
	.align		4
        /*0018*/ 	.word	0x00000000
	.align		4
        /*001c*/ 	.word	0xfffffffc


//--------------------- .text._Z14sgemmAutotunedILi128ELi128ELi16ELi8ELi8EEviiifPfS0_fS0_ --------------------------
	.section	.text._Z14sgemmAutotunedILi128ELi128ELi16ELi8ELi8EEviiifPfS0_fS0_,"ax",@progbits
	.align	128
        .global         _Z14sgemmAutotunedILi128ELi128ELi16ELi8ELi8EEviiifPfS0_fS0_
        .type           _Z14sgemmAutotunedILi128ELi128ELi16ELi8ELi8EEviiifPfS0_fS0_,@function
        .size           _Z14sgemmAutotunedILi128ELi128ELi16ELi8ELi8EEviiifPfS0_fS0_,(.L_x_4 - _Z14sgemmAutotunedILi128ELi128ELi16ELi8ELi8EEviiifPfS0_fS0_)
        .other          _Z14sgemmAutotunedILi128ELi128ELi16ELi8ELi8EEviiifPfS0_fS0_,@"STO_CUDA_ENTRY STV_DEFAULT"
_Z14sgemmAutotunedILi128ELi128ELi16ELi8ELi8EEviiifPfS0_fS0_:
.text._Z14sgemmAutotunedILi128ELi128ELi16ELi8ELi8EEviiifPfS0_fS0_:
[----:B------:R-:W-:Y:S08]  /*0000*/  LDC R1, c[0x0][0x37c] ;  /* 0x0000df00ff017b82 */ /* 0x000ff00000000800 */
[----:B------:R-:W0:Y:S01]  /*0010*/  S2UR UR8, SR_CTAID.Y ;  /* 0x00000000000879c3 */ /* 0x000e220000002600 */
[----:B------:R-:W1:Y:S01]  /*0020*/  LDCU UR12, c[0x0][0x388] ;  /* 0x00007100ff0c77ac */ /* 0x000e620008000800 */
[----:B------:R-:W-:Y:S01]  /*0030*/  HFMA2 R0, -RZ, RZ, 0, 0 ;  /* 0x00000000ff007431 */ /* 0x000fe200000001ff */
[----:B------:R-:W-:Y:S01]  /*0040*/  CS2R R28, SRZ ;  /* 0x00000000001c7805 */ /* 0x000fe2000001ff00 */
[----:B------:R-:W-:Y:S01]  /*0050*/  HFMA2 R85, -RZ, RZ, 0, 0 ;  /* 0x00000000ff557431 */ /* 0x000fe200000001ff */
[----:B------:R-:W2:Y:S01]  /*0060*/  LDCU.128 UR4, c[0x0][0x390] ;  /* 0x00007200ff0477ac */ /* 0x000ea20008000c00 */
[----:B------:R-:W-:Y:S01]  /*0070*/  HFMA2 R89, -RZ, RZ, 0, 0 ;  /* 0x00000000ff597431 */ /* 0x000fe200000001ff */
[----:B------:R-:W-:Y:S01]  /*0080*/  CS2R R50, SRZ ;  /* 0x0000000000327805 */ /* 0x000fe2000001ff00 */
[----:B------:R-:W3:Y:S01]  /*0090*/  S2UR UR9, SR_CTAID.X ;  /* 0x00000000000979c3 */ /* 0x000ee20000002500 */
[----:B------:R-:W-:-:S02]  /*00a0*/  CS2R R26, SRZ ;  /* 0x00000000001a7805 */ /* 0x000fc4000001ff00 */
[----:B------:R-:W-:Y:S02]  /*00b0*/  CS2R R4, SRZ ;  /* 0x0000000000047805 */ /* 0x000fe4000001ff00 */
[----:B------:R-:W-:Y:S02]  /*00c0*/  CS2R R6, SRZ ;  /* 0x0000000000067805 */ /* 0x000fe4000001ff00 */
[----:B------:R-:W-:Y:S02]  /*00d0*/  CS2R R2, SRZ ;  /* 0x0000000000027805 */ /* 0x000fe4000001ff00 */
[----:B------:R-:W-:Y:S02]  /*00e0*/  CS2R R10, SRZ ;  /* 0x00000000000a7805 */ /* 0x000fe4000001ff00 */
[----:B------:R-:W-:Y:S02]  /*00f0*/  CS2R R8, SRZ ;  /* 0x0000000000087805 */ /* 0x000fe4000001ff00 */
[----:B------:R-:W-:-:S02]  /*0100*/  CS2R R14, SRZ ;  /* 0x00000000000e7805 */ /* 0x000fc4000001ff00 */
[----:B------:R-:W-:Y:S02]  /*0110*/  CS2R R16, SRZ ;  /* 0x0000000000107805 */ /* 0x000fe4000001ff00 */
[----:B------:R-:W-:Y:S02]  /*0120*/  CS2R R12, SRZ ;  /* 0x00000000000c7805 */ /* 0x000fe4000001ff00 */
[----:B------:R-:W-:Y:S01]  /*0130*/  CS2R R20, SRZ ;  /* 0x0000000000147805 */ /* 0x000fe2000001ff00 */
[----:B-1----:R-:W-:Y:S01]  /*0140*/  UISETP.NE.AND UP0, UPT, UR12, URZ, UPT ;  /* 0x000000ff0c00728c */ /* 0x002fe2000bf05270 */
[----:B------:R-:W-:Y:S02]  /*0150*/  CS2R R18, SRZ ;  /* 0x0000000000127805 */ /* 0x000fe4000001ff00 */
[----:B------:R-:W-:Y:S02]  /*0160*/  CS2R R24, SRZ ;  /* 0x0000000000187805 */ /* 0x000fe4000001ff00 */
[----:B------:R-:W-:-:S02]  /*0170*/  CS2R R22, SRZ ;  /* 0x0000000000167805 */ /* 0x000fc4000001ff00 */
[----:B------:R-:W-:Y:S01]  /*0180*/  CS2R R48, SRZ ;  /* 0x0000000000307805 */ /* 0x000fe2000001ff00 */
[----:B0-----:R-:W-:Y:S01]  /*0190*/  UIMAD UR8, UR8, UR12, URZ ;  /* 0x0000000c080872a4 */ /* 0x001fe2000f8e02ff */
[----:B------:R-:W-:Y:S02]  /*01a0*/  CS2R R30, SRZ ;  /* 0x00000000001e7805 */ /* 0x000fe4000001ff00 */
[----:B------:R-:W-:Y:S02]  /*01b0*/  CS2R R54, SRZ ;  /* 0x0000000000367805 */ /* 0x000fe4000001ff00 */
[----:B------:R-:W-:Y:S01]  /*01c0*/  CS2R R52, SRZ ;  /* 0x0000000000347805 */ /* 0x000fe2000001ff00 */
[----:B------:R-:W-:Y:S01]  /*01d0*/  USHF.L.U32 UR8, UR8, 0x7, URZ ;  /* 0x0000000708087899 */ /* 0x000fe200080006ff */
[----:B------:R-:W-:Y:S02]  /*01e0*/  CS2R R58, SRZ ;  /* 0x00000000003a7805 */ /* 0x000fe4000001ff00 */
[----:B------:R-:W-:-:S02]  /*01f0*/  CS2R R56, SRZ ;  /* 0x0000000000387805 */ /* 0x000fc4000001ff00 */
[----:B------:R-:W-:Y:S01]  /*0200*/  CS2R R62, SRZ ;  /* 0x00000000003e7805 */ /* 0x000fe2000001ff00 */
[----:B---3--:R-:W-:Y:S01]  /*0210*/  USHF.L.U32 UR9, UR9, 0x7, URZ ;  /* 0x0000000709097899 */ /* 0x008fe200080006ff */
[----:B------:R-:W-:Y:S02]  /*0220*/  CS2R R60, SRZ ;  /* 0x00000000003c7805 */ /* 0x000fe4000001ff00 */
[----:B------:R-:W-:Y:S02]  /*0230*/  CS2R R72, SRZ ;  /* 0x0000000000487805 */ /* 0x000fe4000001ff00 */
[----:B------:R-:W-:Y:S02]  /*0240*/  CS2R R70, SRZ ;  /* 0x0000000000467805 */ /* 0x000fe4000001ff00 */
[----:B------:R-:W-:Y:S02]  /*0250*/  CS2R R68, SRZ ;  /* 0x0000000000447805 */ /* 0x000fe4000001ff00 */
[----:B------:R-:W-:-:S02]  /*0260*/  CS2R R74, SRZ ;  /* 0x00000000004a7805 */ /* 0x000fc4000001ff00 */
[----:B------:R-:W-:Y:S02]  /*0270*/  CS2R R76, SRZ ;  /* 0x00000000004c7805 */ /* 0x000fe4000001ff00 */
[----:B------:R-:W-:Y:S02]  /*0280*/  CS2R R78, SRZ ;  /* 0x00000000004e7805 */ /* 0x000fe4000001ff00 */
[----:B------:R-:W-:Y:S01]  /*0290*/  MOV R81, RZ ;  /* 0x000000ff00517202 */ /* 0x000fe20000000f00 */
[----:B------:R-:W0:Y:S01]  /*02a0*/  LDCU.64 UR10, c[0x0][0x358] ;  /* 0x00006b00ff0a77ac */ /* 0x000e220008000a00 */
[----:B------:R-:W-:Y:S02]  /*02b0*/  MOV R83, RZ ;  /* 0x000000ff00537202 */ /* 0x000fe40000000f00 */
[----:B------:R-:W-:Y:S01]  /*02c0*/  MOV R87, RZ ;  /* 0x000000ff00577202 */ /* 0x000fe20000000f00 */
[----:B--2---:R-:W-:Y:S02]  /*02d0*/  UIMAD.WIDE.U32 UR6, UR9, 0x4, UR6 ;  /* 0x00000004090678a5 */ /* 0x004fe4000f8e0006 */
[----:B------:R-:W-:Y:S01]  /*02e0*/  UIMAD.WIDE.U32 UR4, UR8, 0x4, UR4 ;  /* 0x00000004080478a5 */ /* 0x000fe2000f8e0004 */
[----:B------:R-:W-:Y:S11]  /*02f0*/  BRA.U !UP0, `(.L_x_0) ;  /* 0x0000000908287547 */ /* 0x000ff6000b800000 */
[----:B------:R-:W1:Y:S01]  /*0300*/  S2R R80, SR_TID.X ;  /* 0x0000000000507919 */ /* 0x000e620000002100 */
[----:B------:R-:W-:Y:S02]  /*0310*/  MOV R32, UR4 ;  /* 0x0000000400207c02 */ /* 0x000fe40008000f00 */
[----:B------:R-:W-:Y:S02]  /*0320*/  MOV R35, UR5 ;  /* 0x0000000500237c02 */ /* 0x000fe40008000f00 */
[----:B------:R-:W-:Y:S02]  /*0330*/  MOV R33, UR5 ;  /* 0x0000000500217c02 */ /* 0x000fe40008000f00 */
[----:B------:R-:W-:Y:S02]  /*0340*/  MOV R66, R32 ;  /* 0x0000002000427202 */ /* 0x000fe40000000f00 */
[----:B------:R-:W-:Y:S02]  /*0350*/  MOV R67, R35 ;  /* 0x0000002300437202 */ /* 0x000fe40000000f00 */
[----:B------:R-:W-:-:S02]  /*0360*/  MOV R28, RZ ;  /* 0x000000ff001c7202 */ /* 0x000fc40000000f00 */
[----:B------:R-:W-:Y:S02]  /*0370*/  MOV R64, UR6 ;  /* 0x0000000600407c02 */ /* 0x000fe40008000f00 */
[----:B------:R-:W-:Y:S02]  /*0380*/  MOV R65, UR7 ;  /* 0x0000000700417c02 */ /* 0x000fe40008000f00 */
[----:B------:R-:W-:Y:S01]  /*0390*/  MOV R34, UR4 ;  /* 0x0000000400227c02 */ /* 0x000fe20008000f00 */
[----:B------:R-:W-:Y:S01]  /*03a0*/  UMOV UR4, URZ ;  /* 0x000000ff00047c82 */ /* 0x000fe20008000000 */
[----:B-1----:R-:W-:Y:S02]  /*03b0*/  SHF.L.U32 R92, R80, 0x2, RZ ;  /* 0x00000002505c7819 */ /* 0x002fe400000006ff */
[----:B------:R-:W-:Y:S02]  /*03c0*/  SHF.R.U32.HI R82, RZ, 0x5, R80 ;  /* 0x00000005ff527819 */ /* 0x000fe40000011650 */
[----:B------:R-:W-:-:S07]  /*03d0*/  LOP3.LUT R91, R92, 0x7c, RZ, 0xc0, !PT ;  /* 0x0000007c5c5b7812 */ /* 0x000fce00078ec0ff */
.L_x_2:
[----:B------:R-:W1:Y:S01]  /*03e0*/  LDC R84, c[0x0][0x388] ;  /* 0x0000e200ff547b82 */ /* 0x000e620000000800 */
[----:B------:R-:W-:Y:S02]  /*03f0*/  SHF.R.U32.HI R33, RZ, 0x2, R80 ;  /* 0x00000002ff217819 */ /* 0x000fe40000011650 */
[----:B------:R-:W-:-:S05]  /*0400*/  LOP3.LUT R32, R92, 0xc, RZ, 0xc0, !PT ;  /* 0x0000000c5c207812 */ /* 0x000fca00078ec0ff */
[----:B------:R-:W2:Y:S01]  /*0410*/  LDC R86, c[0x0][0x384] ;  /* 0x0000e100ff567b82 */ /* 0x000ea20000000800 */
[----:B------:R-:W-:Y:S01]  /*0420*/  SHF.L.U32 R39, R80, 0xb, RZ ;  /* 0x0000000b50277819 */ /* 0x000fe200000006ff */
[----:B-1----:R-:W-:-:S04]  /*0430*/  IMAD R37, R33, R84, R32 ;  /* 0x0000005421257224 */ /* 0x002fc800078e0220 */
[----:B------:R-:W-:-:S04]  /*0440*/  IMAD.WIDE.U32 R32, R37, 0x4, R66 ;  /* 0x0000000425207825 */ /* 0x000fc800078e0042 */
[----:B--2---:R-:W-:Y:S01]  /*0450*/  IMAD R41, R82, R86, R91 ;  /* 0x0000005652297224 */ /* 0x004fe200078e025b */
[----:B------:R-:W-:Y:S01]  /*0460*/  LEA R37, R84, R37, 0x6 ;  /* 0x0000002554257211 */ /* 0x000fe200078e30ff */
[----:B0-----:R-:W2:Y:S01]  /*0470*/  LDG.E.128 R32, desc[UR10][R32.64] ;  /* 0x0000000a20207981 */ /* 0x001ea2000c1e1d00 */
[----:B------:R-:W-:Y:S01]  /*0480*/  LOP3.LUT R88, R39, 0x18fc, R80, 0xc8, !PT ;  /* 0x000018fc27587812 */ /* 0x000fe200078ec850 */
[----:B------:R-:W0:Y:S01]  /*0490*/  S2UR UR6, SR_CgaCtaId ;  /* 0x00000000000679c3 */ /* 0x000e220000008800 */
[----:B------:R-:W-:Y:S01]  /*04a0*/  LEA R45, R86, R41, 0x3 ;  /* 0x00000029562d7211 */ /* 0x000fe200078e18ff */
[----:B------:R-:W-:Y:S01]  /*04b0*/  IMAD.WIDE.U32 R36, R37, 0x4, R66 ;  /* 0x0000000425247825 */ /* 0x000fe200078e0042 */
[----:B------:R-:W-:-:S03]  /*04c0*/  UMOV UR5, 0x400 ;  /* 0x0000040000057882 */ /* 0x000fc60000000000 */
[--C-:B------:R-:W-:Y:S02]  /*04d0*/  IMAD.WIDE.U32 R40, R41, 0x4, R64.reuse ;  /* 0x0000000429287825 */ /* 0x100fe400078e0040 */
[----:B------:R-:W3:Y:S02]  /*04e0*/  LDG.E.128 R36, desc[UR10][R36.64] ;  /* 0x0000000a24247981 */ /* 0x000ee4000c1e1d00 */
[----:B------:R-:W-:Y:S02]  /*04f0*/  IMAD.WIDE.U32 R44, R45, 0x4, R64 ;  /* 0x000000042d2c7825 */ /* 0x000fe400078e0040 */
[----:B------:R-:W4:Y:S04]  /*0500*/  LDG.E.128 R40, desc[UR10][R40.64] ;  /* 0x0000000a28287981 */ /* 0x000f28000c1e1d00 */
[----:B------:R-:W5:Y:S01]  /*0510*/  LDG.E.128 R44, desc[UR10][R44.64] ;  /* 0x0000000a2c2c7981 */ /* 0x000f62000c1e1d00 */
[----:B------:R-:W-:-:S02]  /*0520*/  SHF.L.U32 R90, R80, 0x4, RZ ;  /* 0x00000004505a7819 */ /* 0x000fc400000006ff */
[----:B------:R-:W1:Y:S01]  /*0530*/  S2R R80, SR_TID.X ;  /* 0x0000000000507919 */ /* 0x000e620000002100 */
[----:B0-----:R-:W-:Y:S02]  /*0540*/  ULEA UR7, UR6, UR5, 0x18 ;  /* 0x0000000506077291 */ /* 0x001fe4000f8ec0ff */
[----:B------:R-:W-:-:S04]  /*0550*/  UIADD3 UR5, UPT, UPT, UR5, 0x2000, URZ ;  /* 0x0000200005057890 */ /* 0x000fc8000fffe0ff */
[----:B------:R-:W-:-:S03]  /*0560*/  ULEA UR5, UR6, UR5, 0x18 ;  /* 0x0000000506057291 */ /* 0x000fc6000f8ec0ff */
[----:B--2---:R0:W-:Y:S04]  /*0570*/  STS [R88+UR7+0x200], R33 ;  /* 0x0002002158007988 */ /* 0x0041e80008000807 */
[----:B------:R1:W-:Y:S01]  /*0580*/  STS [R88+UR7], R32 ;  /* 0x0000002058007988 */ /* 0x0003e20008000807 */
[----:B0-----:R-:W-:-:S04]  /*0590*/  LOP3.LUT R33, R90, 0x1f0, RZ, 0xc0, !PT ;  /* 0x000001f05a217812 */ /* 0x001fc800078ec0ff */
[----:B------:R-:W-:Y:S01]  /*05a0*/  LEA R33, R82, R33, 0x9 ;  /* 0x0000002152217211 */ /* 0x000fe200078e48ff */
[----:B------:R0:W-:Y:S04]  /*05b0*/  STS [R88+UR7+0x400], R34 ;  /* 0x0004002258007988 */ /* 0x0001e80008000807 */
[----:B------:R2:W-:Y:S04]  /*05c0*/  STS [R88+UR7+0x600], R35 ;  /* 0x0006002358007988 */ /* 0x0005e80008000807 */
[----:B---3--:R2:W-:Y:S04]  /*05d0*/  STS [R88+UR7+0x100], R36 ;  /* 0x0001002458007988 */ /* 0x0085e80008000807 */
[----:B------:R2:W-:Y:S04]  /*05e0*/  STS [R88+UR7+0x300], R37 ;  /* 0x0003002558007988 */ /* 0x0005e80008000807 */
[----:B------:R2:W-:Y:S04]  /*05f0*/  STS [R88+UR7+0x500], R38 ;  /* 0x0005002658007988 */ /* 0x0005e80008000807 */
[----:B------:R2:W-:Y:S04]  /*0600*/  STS [R88+UR7+0x700], R39 ;  /* 0x0007002758007988 */ /* 0x0005e80008000807 */
[----:B----4-:R2:W-:Y:S04]  /*0610*/  STS.128 [R33+UR5], R40 ;  /* 0x0000002821007988 */ /* 0x0105e80008000c05 */
[----:B-----5:R2:W-:Y:S01]  /*0620*/  STS.128 [R33+UR5+0x1000], R44 ;  /* 0x0010002c21007988 */ /* 0x0205e20008000c05 */
[----:B-1----:R-:W-:-:S02]  /*0630*/  SHF.L.U32 R32, R80, 0x1, RZ ;  /* 0x0000000150207819 */ /* 0x002fc400000006ff */
[----:B0-----:R-:W-:Y:S02]  /*0640*/  SHF.L.U32 R34, R80, 0x5, RZ ;  /* 0x0000000550227819 */ /* 0x001fe400000006ff */
[----:B------:R-:W-:Y:S02]  /*0650*/  LOP3.LUT R32, R32, 0x1e0, RZ, 0xc0, !PT ;  /* 0x000001e020207812 */ /* 0x000fe400078ec0ff */
[----:B------:R-:W-:Y:S02]  /*0660*/  LOP3.LUT R34, R34, 0x1e0, RZ, 0xc0, !PT ;  /* 0x000001e022227812 */ /* 0x000fe400078ec0ff */
[----:B------:R-:W-:Y:S02]  /*0670*/  IADD3 R90, PT, PT, R32, UR7, RZ ;  /* 0x00000007205a7c10 */ /* 0x000fe4000fffe0ff */
[----:B------:R-:W-:Y:S01]  /*0680*/  IADD3 R93, PT, PT, R34, UR5, RZ ;  /* 0x00000005225d7c10 */ /* 0x000fe2000fffe0ff */
[----:B------:R-:W-:Y:S01]  /*0690*/  UMOV UR5, 0x10 ;  /* 0x0000001000057882 */ /* 0x000fe20000000000 */
[----:B------:R-:W-:Y:S06]  /*06a0*/  BAR.SYNC.DEFER_BLOCKING 0x0 ;  /* 0x0000000000007b1d */ /* 0x000fec0000010000 */
.L_x_1:
[----:B--2---:R-:W-:Y:S04]  /*06b0*/  LDS.128 R32, [R90+UR5+-0x10] ;  /* 0xfffff0055a207984 */ /* 0x004fe80008000c00 */
[----:B------:R-:W0:Y:S04]  /*06c0*/  LDS.128 R36, [R93+UR5+-0x10] ;  /* 0xfffff0055d247984 */ /* 0x000e280008000c00 */
[----:B------:R-:W1:Y:S04]  /*06d0*/  LDS.128 R40, [R93+UR5] ;  /* 0x000000055d287984 */ /* 0x000e680008000c00 */
[----:B------:R-:W2:Y:S01]  /*06e0*/  LDS.128 R44, [R90+UR5] ;  /* 0x000000055a2c7984 */ /* 0x000ea20008000c00 */
[----:B------:R-:W-:-:S04]  /*06f0*/  UIADD3 UR5, UPT, UPT, UR5, 0x200, URZ ;  /* 0x0000020005057890 */ /* 0x000fc8000fffe0ff */
[----:B------:R-:W-:Y:S01]  /*0700*/  UISETP.NE.AND UP0, UPT, UR5, 0x2010, UPT ;  /* 0x000020100500788c */ /* 0x000fe2000bf05270 */
[C---:B0-----:R-:W-:Y:S01]  /*0710*/  FFMA R87, R32.reuse, R36, R87 ;  /* 0x0000002420577223 */ /* 0x041fe20000000057 */
[C---:B------:R-:W-:Y:S01]  /*0720*/  FFMA R76, R32.reuse, R37, R76 ;  /* 0x00000025204c7223 */ /* 0x040fe2000000004c */
[C---:B------:R-:W-:Y:S01]  /*0730*/  FFMA R89, R32.reuse, R38, R89 ;  /* 0x0000002620597223 */ /* 0x040fe20000000059 */
[C---:B------:R-:W-:Y:S01]  /*0740*/  FFMA R78, R32.reuse, R39, R78 ;  /* 0x00000027204e7223 */ /* 0x040fe2000000004e */
[C---:B-1----:R-:W-:Y:S01]  /*0750*/  FFMA R83, R32.reuse, R40, R83 ;  /* 0x0000002820537223 */ /* 0x042fe20000000053 */
[C---:B------:R-:W-:Y:S01]  /*0760*/  FFMA R72, R32.reuse, R41, R72 ;  /* 0x0000002920487223 */ /* 0x040fe20000000048 */
[C---:B------:R-:W-:Y:S01]  /*0770*/  FFMA R85, R32.reuse, R42, R85 ;  /* 0x0000002a20557223 */ /* 0x040fe20000000055 */
[----:B------:R-:W-:Y:S01]  /*0780*/  FFMA R74, R32, R43, R74 ;  /* 0x0000002b204a7223 */ /* 0x000fe2000000004a */
[----:B------:R-:W-:Y:S01]  /*0790*/  FFMA R81, R36, R33, R81 ;  /* 0x0000002124517223 */ /* 0x000fe20000000051 */
[C---:B------:R-:W-:Y:S01]  /*07a0*/  FFMA R70, R33.reuse, R37, R70 ;  /* 0x0000002521467223 */ /* 0x040fe20000000046 */
[C---:B------:R-:W-:Y:S01]  /*07b0*/  FFMA R79, R33.reuse, R38, R79 ;  /* 0x00000026214f7223 */ /* 0x040fe2000000004f */
[C---:B------:R-:W-:Y:S01]  /*07c0*/  FFMA R68, R33.reuse, R39, R68 ;  /* 0x0000002721447223 */ /* 0x040fe20000000044 */
[----:B------:R-:W-:Y:S01]  /*07d0*/  FFMA R77, R40, R33, R77 ;  /* 0x00000021284d7223 */ /* 0x000fe2000000004d */
[C---:B------:R-:W-:Y:S01]  /*07e0*/  FFMA R62, R33.reuse, R41, R62 ;  /* 0x00000029213e7223 */ /* 0x040fe2000000003e */
[C---:B------:R-:W-:Y:S01]  /*07f0*/  FFMA R75, R33.reuse, R42, R75 ;  /* 0x0000002a214b7223 */ /* 0x040fe2000000004b */
[----:B------:R-:W-:Y:S01]  /*0800*/  FFMA R60, R33, R43, R60 ;  /* 0x0000002b213c7223 */ /* 0x000fe2000000003c */
        /* <DEDUP_REMOVED lines=16> */
[C---:B--2---:R-:W-:Y:S01]  /*0910*/  FFMA R31, R44.reuse, R36, R31 ;  /* 0x000000242c1f7223 */ /* 0x044fe2000000001f */
[C---:B------:R-:W-:Y:S01]  /*0920*/  FFMA R24, R44.reuse, R37, R24 ;  /* 0x000000252c187223 */ /* 0x040fe20000000018 */
[C---:B------:R-:W-:Y:S01]  /*0930*/  FFMA R49, R44.reuse, R38, R49 ;  /* 0x000000262c317223 */ /* 0x040fe20000000031 */
[C---:B------:R-:W-:Y:S01]  /*0940*/  FFMA R22, R44.reuse, R39, R22 ;  /* 0x000000272c167223 */ /* 0x040fe20000000016 */
[C---:B------:R-:W-:Y:S01]  /*0950*/  FFMA R27, R44.reuse, R40, R27 ;  /* 0x000000282c1b7223 */ /* 0x040fe2000000001b */
        /* <DEDUP_REMOVED lines=27> */
[----:B------:R-:W-:Y:S06]  /*0b10*/  BRA.U UP0, `(.L_x_1) ;  /* 0xfffffff900e47547 */ /* 0x000fec000b83ffff */
[----:B------:R-:W-:Y:S01]  /*0b20*/  UIADD3 UR4, UPT, UPT, UR4, 0x10, URZ ;  /* 0x0000001004047890 */ /* 0x000fe2000fffe0ff */
[----:B------:R-:W-:Y:S01]  /*0b30*/  SHF.L.U32 R33, R86, 0x4, RZ ;  /* 0x0000000456217819 */ /* 0x000fe200000006ff */
[----:B------:R-:W-:Y:S01]  /*0b40*/  BAR.SYNC.DEFER_BLOCKING 0x0 ;  /* 0x0000000000007b1d */ /* 0x000fe20000010000 */
[----:B------:R-:W-:-:S03]  /*0b50*/  IADD3 R66, P1, PT, R66, 0x40, RZ ;  /* 0x0000004042427810 */ /* 0x000fc60007f3e0ff */
[----:B------:R-:W-:Y:S01]  /*0b60*/  ISETP.LE.U32.AND P0, PT, R84, UR4, PT ;  /* 0x0000000454007c0c */ /* 0x000fe2000bf03070 */
[----:B------:R-:W-:Y:S01]  /*0b70*/  IMAD.WIDE R64, R33, 0x4, R64 ;  /* 0x0000000421407825 */ /* 0x000fe200078e0240 */
[----:B------:R-:W-:-:S11]  /*0b80*/  IADD3.X R67, PT, PT, RZ, R67, RZ, P1, !PT ;  /* 0x00000043ff437210 */ /* 0x000fd60000ffe4ff */
[----:B------:R-:W-:Y:S05]  /*0b90*/  @!P0 BRA `(.L_x_2) ;  /* 0xfffffff800108947 */ /* 0x000fea000383ffff */
.L_x_0:
[----:B------:R-:W1:Y:S01]  /*0ba0*/  S2R R33, SR_TID.X ;  /* 0x0000000000217919 */ /* 0x000e620000002100 */
[----:B------:R-:W-:Y:S01]  /*0bb0*/  S2UR UR4, SR_CTAID.Y ;  /* 0x00000000000479c3 */ /* 0x000fe20000002600 */
[----:B------:R-:W2:Y:S01]  /*0bc0*/  LDCU UR9, c[0x0][0x384] ;  /* 0x00007080ff0977ac */ /* 0x000ea20008000800 */
[----:B------:R-:W3:Y:S06]  /*0bd0*/  LDCU.64 UR6, c[0x0][0x3a8] ;  /* 0x00007500ff0677ac */ /* 0x000eec0008000a00 */
[----:B------:R-:W2:Y:S01]  /*0be0*/  S2UR UR5, SR_CTAID.X ;  /* 0x00000000000579c3 */ /* 0x000ea20000002500 */
[----:B------:R-:W4:Y:S01]  /*0bf0*/  LDCU UR8, c[0x0][0x3a0] ;  /* 0x00007400ff0877ac */ /* 0x000f220008000800 */
[----:B-1----:R-:W-:Y:S01]  /*0c00*/  SHF.R.U32.HI R32, RZ, 0x4, R33 ;  /* 0x00000004ff207819 */ /* 0x002fe20000011621 */
[----:B--2---:R-:W-:Y:S01]  /*0c10*/  UIMAD UR4, UR4, UR9, UR5 ;  /* 0x00000009040472a4 */ /* 0x004fe2000f8e0205 */
[----:B------:R-:W-:Y:S01]  /*0c20*/  SHF.L.U32 R33, R33, 0x3, RZ ;  /* 0x0000000321217819 */ /* 0x000fe200000006ff */
[----:B------:R-:W1:Y:S02]  /*0c30*/  LDCU UR5, c[0x0][0x38c] ;  /* 0x00007180ff0577ac */ /* 0x000e640008000800 */
[----:B------:R-:W-:Y:S01]  /*0c40*/  IMAD R32, R32, UR9, RZ ;  /* 0x0000000920207c24 */ /* 0x000fe2000f8e02ff */
[----:B------:R-:W-:Y:S01]  /*0c50*/  LOP3.LUT R33, R33, 0x78, RZ, 0xc0, !PT ;  /* 0x0000007821217812 */ /* 0x000fe200078ec0ff */
[----:B------:R-:W-:-:S03]  /*0c60*/  USHF.L.U32 UR4, UR4, 0x7, URZ ;  /* 0x0000000704047899 */ /* 0x000fc600080006ff */
[----:B------:R-:W-:-:S04]  /*0c70*/  LEA R40, R32, R33, 0x3 ;  /* 0x0000002120287211 */ /* 0x000fc800078e18ff */
[----:B------:R-:W-:-:S04]  /*0c80*/  IADD3 R32, P0, PT, R40, UR4, RZ ;  /* 0x0000000428207c10 */ /* 0x000fc8000ff1e0ff */
[----:B------:R-:W-:Y:S02]  /*0c90*/  IADD3.X R33, PT, PT, RZ, RZ, RZ, P0, !PT ;  /* 0x000000ffff217210 */ /* 0x000fe400007fe4ff */
[----:B---3--:R-:W-:-:S04]  /*0ca0*/  LEA R46, P0, R32, UR6, 0x2 ;  /* 0x00000006202e7c11 */ /* 0x008fc8000f8010ff */
[----:B------:R-:W-:-:S05]  /*0cb0*/  LEA.HI.X R47, R32, UR7, R33, 0x2, P0 ;  /* 0x00000007202f7c11 */ /* 0x000fca00080f1421 */
[----:B0-----:R-:W4:Y:S04]  /*0cc0*/  LDG.E.128 R36, desc[UR10][R46.64] ;  /* 0x0000000a2e247981 */ /* 0x001f28000c1e1d00 */
[----:B------:R-:W2:Y:S01]  /*0cd0*/  LDG.E.128 R32, desc[UR10][R46.64+0x10] ;  /* 0x0000100a2e207981 */ /* 0x000ea2000c1e1d00 */
[----:B------:R-:W-:Y:S01]  /*0ce0*/  IADD3 R66, PT, PT, R40, UR9, RZ ;  /* 0x0000000928427c10 */ /* 0x000fe2000fffe0ff */
[----:B-1----:R-:W-:Y:S01]  /*0cf0*/  FMUL R87, R87, UR5 ;  /* 0x0000000557577c20 */ /* 0x002fe20008400000 */
[----:B------:R-:W-:Y:S01]  /*0d00*/  FMUL R76, R76, UR5 ;  /* 0x000000054c4c7c20 */ /* 0x000fe20008400000 */
[----:B------:R-:W-:Y:S01]  /*0d10*/  FMUL R89, R89, UR5 ;  /* 0x0000000559597c20 */ /* 0x000fe20008400000 */
[----:B------:R-:W-:Y:S01]  /*0d20*/  IADD3 R40, P0, PT, R66, UR4, RZ ;  /* 0x0000000442287c10 */ /* 0x000fe2000ff1e0ff */
[----:B------:R-:W-:Y:S01]  /*0d30*/  FMUL R78, R78, UR5 ;  /* 0x000000054e4e7c20 */ /* 0x000fe20008400000 */
[----:B------:R-:W-:Y:S01]  /*0d40*/  FMUL R83, R83, UR5 ;  /* 0x0000000553537c20 */ /* 0x000fe20008400000 */
[----:B------:R-:W-:Y:S01]  /*0d50*/  FMUL R72, R72, UR5 ;  /* 0x0000000548487c20 */ /* 0x000fe20008400000 */
[----:B------:R-:W-:Y:S01]  /*0d60*/  IADD3.X R41, PT, PT, RZ, RZ, RZ, P0, !PT ;  /* 0x000000ffff297210 */ /* 0x000fe200007fe4ff */
[----:B------:R-:W-:Y:S01]  /*0d70*/  FMUL R85, R85, UR5 ;  /* 0x0000000555557c20 */ /* 0x000fe20008400000 */
[----:B------:R-:W-:Y:S01]  /*0d80*/  FMUL R74, R74, UR5 ;  /* 0x000000054a4a7c20 */ /* 0x000fe20008400000 */
[----:B------:R-:W-:-:S04]  /*0d90*/  LEA R44, P0, R40, UR6, 0x2 ;  /* 0x00000006282c7c11 */ /* 0x000fc8000f8010ff */
[----:B------:R-:W-:Y:S01]  /*0da0*/  LEA.HI.X R45, R40, UR7, R41, 0x2, P0 ;  /* 0x00000007282d7c11 */ /* 0x000fe200080f1429 */
[----:B----4-:R-:W-:Y:S01]  /*0db0*/  FFMA R36, R36, UR8, R87 ;  /* 0x0000000824247c23 */ /* 0x010fe20008000057 */
[----:B------:R-:W-:Y:S01]  /*0dc0*/  FFMA R37, R37, UR8, R76 ;  /* 0x0000000825257c23 */ /* 0x000fe2000800004c */
[----:B------:R-:W-:Y:S01]  /*0dd0*/  FFMA R38, R38, UR8, R89 ;  /* 0x0000000826267c23 */ /* 0x000fe20008000059 */
[----:B------:R-:W-:Y:S01]  /*0de0*/  FFMA R39, R39, UR8, R78 ;  /* 0x0000000827277c23 */ /* 0x000fe2000800004e */
[----:B--2---:R-:W-:Y:S01]  /*0df0*/  FFMA R32, R32, UR8, R83 ;  /* 0x0000000820207c23 */ /* 0x004fe20008000053 */
[----:B------:R-:W-:Y:S01]  /*0e00*/  FFMA R33, R33, UR8, R72 ;  /* 0x0000000821217c23 */ /* 0x000fe20008000048 */
[----:B------:R-:W-:Y:S01]  /*0e10*/  FFMA R34, R34, UR8, R85 ;  /* 0x0000000822227c23 */ /* 0x000fe20008000055 */
[----:B------:R-:W-:Y:S01]  /*0e20*/  FFMA R35, R35, UR8, R74 ;  /* 0x0000000823237c23 */ /* 0x000fe2000800004a */
[----:B------:R-:W-:Y:S04]  /*0e30*/  STG.E.128 desc[UR10][R46.64], R36 ;  /* 0x000000242e007986 */ /* 0x000fe8000c101d0a */
[----:B------:R0:W-:Y:S04]  /*0e40*/  STG.E.128 desc[UR10][R46.64+0x10], R32 ;  /* 0x000010202e007986 */ /* 0x0001e8000c101d0a */
[----:B------:R-:W2:Y:S01]  /*0e50*/  LDG.E.128 R40, desc[UR10][R44.64] ;  /* 0x0000000a2c287981 */ /* 0x000ea2000c1e1d00 */
[----:B------:R-:W-:Y:S01]  /*0e60*/  IADD3 R67, PT, PT, R66, 0x4, RZ ;  /* 0x0000000442437810 */ /* 0x000fe20007ffe0ff */
[----:B------:R-:W-:Y:S01]  /*0e70*/  FMUL R81, R81, UR5 ;  /* 0x0000000551517c20 */ /* 0x000fe20008400000 */
[----:B------:R-:W-:Y:S01]  /*0e80*/  FMUL R70, R70, UR5 ;  /* 0x0000000546467c20 */ /* 0x000fe20008400000 */
[----:B------:R-:W-:Y:S01]  /*0e90*/  FMUL R79, R79, UR5 ;  /* 0x000000054f4f7c20 */ /* 0x000fe20008400000 */
[----:B------:R-:W-:Y:S01]  /*0ea0*/  IADD3 R65, P0, PT, R67, UR4, RZ ;  /* 0x0000000443417c10 */ /* 0x000fe2000ff1e0ff */
[----:B------:R-:W-:-:S03]  /*0eb0*/  FMUL R68, R68, UR5 ;  /* 0x0000000544447c20 */ /* 0x000fc60008400000 */
[----:B------:R-:W-:Y:S02]  /*0ec0*/  IADD3.X R72, PT, PT, RZ, RZ, RZ, P0, !PT ;  /* 0x000000ffff487210 */ /* 0x000fe400007fe4ff */
[----:B------:R-:W-:-:S04]  /*0ed0*/  LEA R64, P0, R65, UR6, 0x2 ;  /* 0x0000000641407c11 */ /* 0x000fc8000f8010ff */
[----:B------:R-:W-:Y:S01]  /*0ee0*/  LEA.HI.X R65, R65, UR7, R72, 0x2, P0 ;  /* 0x0000000741417c11 */ /* 0x000fe200080f1448 */
[----:B--2---:R-:W-:Y:S01]  /*0ef0*/  FFMA R40, R40, UR8, R81 ;  /* 0x0000000828287c23 */ /* 0x004fe20008000051 */
[----:B------:R-:W-:Y:S01]  /*0f00*/  FFMA R41, R41, UR8, R70 ;  /* 0x0000000829297c23 */ /* 0x000fe20008000046 */
[----:B------:R-:W-:Y:S01]  /*0f10*/  FFMA R42, R42, UR8, R79 ;  /* 0x000000082a2a7c23 */ /* 0x000fe2000800004f */
[----:B------:R-:W-:-:S05]  /*0f20*/  FFMA R43, R43, UR8, R68 ;  /* 0x000000082b2b7c23 */ /* 0x000fca0008000044 */
[----:B------:R1:W-:Y:S04]  /*0f30*/  STG.E.128 desc[UR10][R44.64], R40 ;  /* 0x000000282c007986 */ /* 0x0003e8000c101d0a */
[----:B0-----:R-:W2:Y:S01]  /*0f40*/  LDG.E.128 R32, desc[UR10][R64.64] ;  /* 0x0000000a40207981 */ /* 0x001ea2000c1e1d00 */
[----:B------:R-:W-:Y:S01]  /*0f50*/  IADD3 R66, PT, PT, R66, UR9, RZ ;  /* 0x0000000942427c10 */ /* 0x000fe2000fffe0ff */
        /* <DEDUP_REMOVED lines=13> */
[----:B------:R-:W2:Y:S01]  /*1030*/  LDG.E.128 R36, desc[UR10][R46.64] ;  /* 0x0000000a2e247981 */ /* 0x000ea2000c1e1d00 */
[----:B------:R-:W-:Y:S01]  /*1040*/  IADD3 R67, PT, PT, R67, UR9, RZ ;  /* 0x0000000943437c10 */ /* 0x000fe2000fffe0ff */
[----:B------:R-:W-:Y:S01]  /*1050*/  FMUL R69, R69, UR5 ;  /* 0x0000000545457c20 */ /* 0x000fe20008400000 */
[----:B------:R-:W-:Y:S01]  /*1060*/  FMUL R73, R73, UR5 ;  /* 0x0000000549497c20 */ /* 0x000fe20008400000 */
[----:B------:R-:W-:Y:S01]  /*1070*/  FMUL R58, R58, UR5 ;  /* 0x000000053a3a7c20 */ /* 0x000fe20008400000 */
[----:B-1----:R-:W-:-:S04]  /*1080*/  IADD3 R41, P0, PT, R67, UR4, RZ ;  /* 0x0000000443297c10 */ /* 0x002fc8000ff1e0ff */
[----:B------:R-:W-:Y:S02]  /*1090*/  IADD3.X R42, PT, PT, RZ, RZ, RZ, P0, !PT ;  /* 0x000000ffff2a7210 */ /* 0x000fe400007fe4ff */
[----:B------:R-:W-:-:S04]  /*10a0*/  LEA R40, P0, R41, UR6, 0x2 ;  /* 0x0000000629287c11 */ /* 0x000fc8000f8010ff */
[----:B------:R-:W-:Y:S01]  /*10b0*/  LEA.HI.X R41, R41, UR7, R42, 0x2, P0 ;  /* 0x0000000729297c11 */ /* 0x000fe200080f142a */
[----:B------:R-:W-:Y:S01]  /*10c0*/  FMUL R42, R71, UR5 ;  /* 0x00000005472a7c20 */ /* 0x000fe20008400000 */
[----:B--2---:R-:W-:-:S03]  /*10d0*/  FFMA R36, R36, UR8, R69 ;  /* 0x0000000824247c23 */ /* 0x004fc60008000045 */
        /* <DEDUP_REMOVED lines=19> */
[----:B-1----:R-:W2:Y:S01]  /*1210*/  LDG.E.128 R36, desc[UR10][R42.64] ;  /* 0x0000000a2a247981 */ /* 0x002ea2000c1e1d00 */
        /* <DEDUP_REMOVED lines=94> */
[----:B------:R-:W-:-:S04]  /*1800*/  IADD3 R10, P0, PT, R67, UR4, RZ ;  /* 0x00000004430a7c10 */ /* 0x000fc8000ff1e0ff */
        /* <DEDUP_REMOVED lines=38> */
[----:B------:R-:W-:Y:S04]  /*1a70*/  STG.E.128 desc[UR10][R8.64], R16 ;  /* 0x0000001008007986 */ /* 0x000fe8000c101d0a */
[----:B0-----:R-:W2:Y:S01]  /*1a80*/  LDG.E.128 R12, desc[UR10][R10.64] ;  /* 0x0000000a0a0c7981 */ /* 0x001ea2000c1e1d00 */
[----:B------:R-:W-:Y:S01]  /*1a90*/  FMUL R5, R5, UR5 ;  /* 0x0000000505057c20 */ /* 0x000fe20008400000 */
[----:B------:R-:W-:Y:S01]  /*1aa0*/  FMUL R26, R26, UR5 ;  /* 0x000000051a1a7c20 */ /* 0x000fe20008400000 */
[----:B------:R-:W-:Y:S01]  /*1ab0*/  FMUL R51, R51, UR5 ;  /* 0x0000000533337c20 */ /* 0x000fe20008400000 */
[----:B------:R-:W-:Y:S01]  /*1ac0*/  FMUL R28, R28, UR5 ;  /* 0x000000051c1c7c20 */ /* 0x000fe20008400000 */
[----:B--2---:R-:W-:Y:S01]  /*1ad0*/  FFMA R12, R12, UR8, R5 ;  /* 0x000000080c0c7c23 */ /* 0x004fe20008000005 */
[----:B------:R-:W-:Y:S01]  /*1ae0*/  FFMA R13, R13, UR8, R26 ;  /* 0x000000080d0d7c23 */ /* 0x000fe2000800001a */
[----:B------:R-:W-:Y:S01]  /*1af0*/  FFMA R14, R14, UR8, R51 ;  /* 0x000000080e0e7c23 */ /* 0x000fe20008000033 */
[----:B------:R-:W-:-:S05]  /*1b00*/  FFMA R15, R15, UR8, R28 ;  /* 0x000000080f0f7c23 */ /* 0x000fca000800001c */
[----:B------:R-:W-:Y:S01]  /*1b10*/  STG.E.128 desc[UR10][R10.64], R12 ;  /* 0x0000000c0a007986 */ /* 0x000fe2000c101d0a */
[----:B------:R-:W-:Y:S05]  /*1b20*/  EXIT ;  /* 0x000000000000794d */ /* 0x000fea0003800000 */
.L_x_3:
[----:B------:R-:W-:-:S00]  /*1b30*/  BRA `(.L_x_3) ;  /* 0xfffffffc00fc7947 */ /* 0x000fc0000383ffff */
[----:B------:R-:W-:-:S00]  /*1b40*/  NOP ;  /* 0x0000000000007918 */ /* 0x000fc00000000000 */
        /* <DEDUP_REMOVED lines=11> */
.L_x_4:


//--------------------- .nv.shared._Z14sgemmAutotunedILi128ELi128ELi16ELi8ELi8EEviiifPfS0_fS0_ --------------------------
	.section	.nv.shared._Z14sgemmAutotunedILi128ELi128ELi16ELi8ELi8EEviiifPfS0_fS0_,"aw",@nobits
	.sectionflags	@""
	.align	4
.nv.shared._Z14sgemmAutotunedILi128ELi128ELi16ELi8ELi8EEviiifPfS0_fS0_:
	.zero		17408


//--------------------- .nv.shared.reserved.0     --------------------------
	.section	.nv.shared.reserved.0,"aw",@nobits
	.weak		__nv_reservedSMEM_offset_0_alias
	.size		__nv_reservedSMEM_offset_0_alias, 0, 64
	.other		__nv_reservedSMEM_offset_0_alias,@"STO_CUDA_RESERVED_SHARED STV_DEFAULT"
__nv_reservedSMEM_offset_0_alias:
	.zero		0
	.zero		64


//--------------------- .nv.constant0._Z14sgemmAutotunedILi128ELi128ELi16ELi8ELi8EEviiifPfS0_fS0_ --------------------------
	.section	.nv.constant0._Z14sgemmAutotunedILi128ELi128ELi16ELi8ELi8EEviiifPfS0_fS0_,"a",@progbits
	.sectionflags	@""
	.align	4
.nv.constant0._Z14sgemmAutotunedILi128ELi128ELi16ELi8ELi8EEviiifPfS0_fS0_:
	.zero		944


//--------------------- SYMBOLS --------------------------

	.type		.nv.reservedSmem.offset0,@object
	.size		.nv.reservedSmem.offset0,0x4
	.type		.nv.reservedSmem.cap,@object
	.size		.nv.reservedSmem.cap,0x4
